	.headerflags	@"EF_CUDA_TEXMODE_UNIFIED EF_CUDA_64BIT_ADDRESS EF_CUDA_SM89 EF_CUDA_VIRTUAL_SM(EF_CUDA_SM89)"
	.elftype	@"ET_EXEC"


//--------------------- .nv.info                  --------------------------
	.section	.nv.info,"",@"SHT_CUDA_INFO"
	.align	4


	//----- nvinfo : EIATTR_REGCOUNT
	.align		4
        /*0000*/ 	.byte	0x04, 0x2f
        /*0002*/ 	.short	(.L_2 - .L_1)
	.align		4
.L_1:
        /*0004*/ 	.word	index@(triton_per_fused_add_addmm_mean_mul_pow_rsqrt_view_2)
        /*0008*/ 	.word	0x00000014


	//----- nvinfo : EIATTR_FRAME_SIZE
	.align		4
.L_2:
        /*000c*/ 	.byte	0x04, 0x11
        /*000e*/ 	.short	(.L_4 - .L_3)
	.align		4
.L_3:
        /*0010*/ 	.word	index@(triton_per_fused_add_addmm_mean_mul_pow_rsqrt_view_2)
        /*0014*/ 	.word	0x00000000


	//----- nvinfo : EIATTR_MIN_STACK_SIZE
	.align		4
.L_4:
        /*0018*/ 	.byte	0x04, 0x12
        /*001a*/ 	.short	(.L_6 - .L_5)
	.align		4
.L_5:
        /*001c*/ 	.word	index@(triton_per_fused_add_addmm_mean_mul_pow_rsqrt_view_2)
        /*0020*/ 	.word	0x00000000
.L_6:


//--------------------- .nv.info.triton_per_fused_add_addmm_mean_mul_pow_rsqrt_view_2 --------------------------
	.section	.nv.info.triton_per_fused_add_addmm_mean_mul_pow_rsqrt_view_2,"",@"SHT_CUDA_INFO"
	.sectionflags	@""
	.align	4


	//----- nvinfo : EIATTR_CUDA_API_VERSION
	.align		4
        /*0000*/ 	.byte	0x04, 0x37
        /*0002*/ 	.short	(.L_8 - .L_7)
.L_7:
        /*0004*/ 	.word	0x00000080


	//----- nvinfo : EIATTR_PARAM_CBANK
	.align		4
.L_8:
        /*0008*/ 	.byte	0x04, 0x0a
        /*000a*/ 	.short	(.L_10 - .L_9)
	.align		4
.L_9:
        /*000c*/ 	.word	index@(.nv.constant0.triton_per_fused_add_addmm_mean_mul_pow_rsqrt_view_2)
        /*0010*/ 	.short	0x0160
        /*0012*/ 	.short	0x0030


	//----- nvinfo : EIATTR_CBANK_PARAM_SIZE
	.align		4
.L_10:
        /*0014*/ 	.byte	0x03, 0x19
        /*0016*/ 	.short	0x0030


	//----- nvinfo : EIATTR_KPARAM_INFO
	.align		4
        /*0018*/ 	.byte	0x04, 0x17
        /*001a*/ 	.short	(.L_12 - .L_11)
.L_11:
        /*001c*/ 	.word	0x00000000
        /*0020*/ 	.short	0x0006
        /*0022*/ 	.short	0x0028
        /*0024*/ 	.byte	0x00, 0xf4, 0x21, 0x00


	//----- nvinfo : EIATTR_KPARAM_INFO
	.align		4
.L_12:
        /*0028*/ 	.byte	0x04, 0x17
        /*002a*/ 	.short	(.L_14 - .L_13)
.L_13:
        /*002c*/ 	.word	0x00000000
        /*0030*/ 	.short	0x0005
        /*0032*/ 	.short	0x0024
        /*0034*/ 	.byte	0x00, 0xf0, 0x11, 0x00


	//----- nvinfo : EIATTR_KPARAM_INFO
	.align		4
.L_14:
        /*0038*/ 	.byte	0x04, 0x17
        /*003a*/ 	.short	(.L_16 - .L_15)
.L_15:
        /*003c*/ 	.word	0x00000000
        /*0040*/ 	.short	0x0004
        /*0042*/ 	.short	0x0020
        /*0044*/ 	.byte	0x00, 0xf0, 0x11, 0x00


	//----- nvinfo : EIATTR_KPARAM_INFO
	.align		4
.L_16:
        /*0048*/ 	.byte	0x04, 0x17
        /*004a*/ 	.short	(.L_18 - .L_17)
.L_17:
        /*004c*/ 	.word	0x00000000
        /*0050*/ 	.short	0x0003
        /*0052*/ 	.short	0x0018
        /*0054*/ 	.byte	0x00, 0xf4, 0x21, 0x00


	//----- nvinfo : EIATTR_KPARAM_INFO
	.align		4
.L_18:
        /*0058*/ 	.byte	0x04, 0x17
        /*005a*/ 	.short	(.L_20 - .L_19)
.L_19:
        /*005c*/ 	.word	0x00000000
        /*0060*/ 	.short	0x0002
        /*0062*/ 	.short	0x0010
        /*0064*/ 	.byte	0x00, 0xf4, 0x21, 0x00


	//----- nvinfo : EIATTR_KPARAM_INFO
	.align		4
.L_20:
        /*0068*/ 	.byte	0x04, 0x17
        /*006a*/ 	.short	(.L_22 - .L_21)
.L_21:
        /*006c*/ 	.word	0x00000000
        /*0070*/ 	.short	0x0001
        /*0072*/ 	.short	0x0008
        /*0074*/ 	.byte	0x00, 0xf4, 0x21, 0x00


	//----- nvinfo : EIATTR_KPARAM_INFO
	.align		4
.L_22:
        /*0078*/ 	.byte	0x04, 0x17
        /*007a*/ 	.short	(.L_24 - .L_23)
.L_23:
        /*007c*/ 	.word	0x00000000
        /*0080*/ 	.short	0x0000
        /*0082*/ 	.short	0x0000
        /*0084*/ 	.byte	0x00, 0xf4, 0x21, 0x00


	//----- nvinfo : EIATTR_MAXREG_COUNT
	.align		4
.L_24:
        /*0088*/ 	.byte	0x03, 0x1b
        /*008a*/ 	.short	0x00ff


	//----- nvinfo : EIATTR_COOP_GROUP_MASK_REGIDS
	.align		4
        /*008c*/ 	.byte	0x04, 0x29
        /*008e*/ 	.short	(.L_26 - .L_25)


	//   ....[0]....
.L_25:
        /*0090*/ 	.word	0xffffffff


	//   ....[1]....
        /*0094*/ 	.word	0xffffffff


	//   ....[2]....
        /*0098*/ 	.word	0xffffffff


	//   ....[3]....
        /*009c*/ 	.word	0xffffffff


	//   ....[4]....
        /*00a0*/ 	.word	0xffffffff


	//   ....[5]....
        /*00a4*/ 	.word	0xffffffff


	//----- nvinfo : EIATTR_COOP_GROUP_INSTR_OFFSETS
	.align		4
.L_26:
        /*00a8*/ 	.byte	0x04, 0x28
        /*00aa*/ 	.short	(.L_28 - .L_27)


	//   ....[0]....
.L_27:
        /*00ac*/ 	.word	0x00000160


	//   ....[1]....
        /*00b0*/ 	.word	0x00000190


	//   ....[2]....
        /*00b4*/ 	.word	0x000001c0


	//   ....[3]....
        /*00b8*/ 	.word	0x000001f0


	//   ....[4]....
        /*00bc*/ 	.word	0x00000210


	//   ....[5]....
        /*00c0*/ 	.word	0x00000290


	//----- nvinfo : EIATTR_EXIT_INSTR_OFFSETS
	.align		4
.L_28:
        /*00c4*/ 	.byte	0x04, 0x1c
        /*00c6*/ 	.short	(.L_30 - .L_29)


	//   ....[0]....
.L_29:
        /*00c8*/ 	.word	0x000003a0


	//----- nvinfo : EIATTR_REQNTID
	.align		4
.L_30:
        /*00cc*/ 	.byte	0x04, 0x10
        /*00ce*/ 	.short	(.L_32 - .L_31)
.L_31:
        /*00d0*/ 	.word	0x00000040
        /*00d4*/ 	.word	0x00000001
        /*00d8*/ 	.word	0x00000001
.L_32:


//--------------------- .nv.callgraph             --------------------------
	.section	.nv.callgraph,"",@"SHT_CUDA_CALLGRAPH"
	.align	4
	.sectionentsize	8
	.align		4
        /*0000*/ 	.word	0x00000000
	.align		4
        /*0004*/ 	.word	0xffffffff
	.align		4
        /*0008*/ 	.word	0x00000000
	.align		4
        /*000c*/ 	.word	0xfffffffe
	.align		4
        /*0010*/ 	.word	0x00000000
	.align		4
        /*0014*/ 	.word	0xfffffffd
	.align		4
        /*0018*/ 	.word	0x00000000
	.align		4
        /*001c*/ 	.word	0xfffffffc


//--------------------- .nv.rel.action            --------------------------
	.section	.nv.rel.action,"",@"SHT_CUDA_RELOCINFO"
	.align	8
	.sectionentsize	8
        /*0000*/ 	.byte	0x73, 0x00, 0x00, 0x00, 0x00, 0x00, 0x00, 0x00, 0x00, 0x00, 0x00, 0x11, 0x25, 0x00, 0x05, 0x36


//--------------------- .nv.constant4             --------------------------
	.section	.nv.constant4,"a",@progbits
	.align	8
	.align		8
.nv.constant4:
        /*0000*/ 	.dword	_$_str


//--------------------- .nv.constant0.triton_per_fused_add_addmm_mean_mul_pow_rsqrt_view_2 --------------------------
	.section	.nv.constant0.triton_per_fused_add_addmm_mean_mul_pow_rsqrt_view_2,"a",@progbits
	.sectionflags	@""
	.align	4
.nv.constant0.triton_per_fused_add_addmm_mean_mul_pow_rsqrt_view_2:
	.zero		400


//--------------------- .text.triton_per_fused_add_addmm_mean_mul_pow_rsqrt_view_2 --------------------------
	.section	.text.triton_per_fused_add_addmm_mean_mul_pow_rsqrt_view_2,"ax",@progbits
	.sectionflags	@"SHF_BARRIERS=1"
	.sectioninfo	@"SHI_REGISTERS=20"
	.align	128
        .global         triton_per_fused_add_addmm_mean_mul_pow_rsqrt_view_2
        .type           triton_per_fused_add_addmm_mean_mul_pow_rsqrt_view_2,@function
        .size           triton_per_fused_add_addmm_mean_mul_pow_rsqrt_view_2,(.L_x_1 - triton_per_fused_add_addmm_mean_mul_pow_rsqrt_view_2)
        .other          triton_per_fused_add_addmm_mean_mul_pow_rsqrt_view_2,@"STO_CUDA_ENTRY STV_DEFAULT"
triton_per_fused_add_addmm_mean_mul_pow_rsqrt_view_2:
.text.triton_per_fused_add_addmm_mean_mul_pow_rsqrt_view_2:
[----:B------:R-:W-:Y:S02]  /*0000*/  MOV R1, c[0x0][0x28] ;  /* 0x00000a0000017a02 */ /* 0x000fe40000000f00 */
[----:B------:R-:W0:Y:S01]  /*0010*/  S2R R2, SR_TID.X ;  /* 0x0000000000027919 */ /* 0x000e220000002100 */
[----:B------:R-:W-:-:S03]  /*0020*/  ULDC.64 UR4, c[0x0][0x118] ;  /* 0x0000460000047ab9 */ /* 0x000fc60000000a00 */
[----:B------:R-:W1:Y:S01]  /*0030*/  S2R R13, SR_CTAID.X ;  /* 0x00000000000d7919 */ /* 0x000e620000002500 */
[----:B0-----:R-:W-:-:S04]  /*0040*/  SHF.L.U32 R0, R2, 0x2, RZ ;  /* 0x0000000202007819 */ /* 0x001fc800000006ff */
[----:B------:R-:W-:Y:S02]  /*0050*/  LOP3.LUT R14, R0, 0xfc, RZ, 0xc0, !PT ;  /* 0x000000fc000e7812 */ /* 0x000fe400078ec0ff */
[----:B------:R-:W-:Y:S02]  /*0060*/  MOV R0, 0x4 ;  /* 0x0000000400007802 */ /* 0x000fe40000000f00 */
[----:B-1----:R-:W-:-:S03]  /*0070*/  LEA R3, R13, R14, 0x8 ;  /* 0x0000000e0d037211 */ /* 0x002fc600078e40ff */
[----:B------:R-:W-:-:S04]  /*0080*/  IMAD.WIDE.U32 R14, R14, R0, c[0x0][0x170] ;  /* 0x00005c000e0e7625 */ /* 0x000fc800078e0000 */
[----:B------:R-:W-:Y:S01]  /*0090*/  IMAD.WIDE R8, R3, R0, c[0x0][0x168] ;  /* 0x00005a0003087625 */ /* 0x000fe200078e0200 */
[----:B------:R-:W2:Y:S05]  /*00a0*/  LDG.E.EL.128 R4, [R14.64] ;  /* 0x000000040e047981 */ /* 0x000eaa000c2e1d00 */
[----:B------:R-:W2:Y:S01]  /*00b0*/  LDG.E.128 R8, [R8.64] ;  /* 0x0000000408087981 */ /* 0x000ea2000c1e1d00 */
[C---:B------:R-:W-:Y:S02]  /*00c0*/  LOP3.LUT P0, RZ, R2.reuse, 0x1f, RZ, 0xc0, !PT ;  /* 0x0000001f02ff7812 */ /* 0x040fe4000780c0ff */
[----:B------:R-:W-:Y:S01]  /*00d0*/  ISETP.GE.AND P1, PT, R2, 0x2, PT ;  /* 0x000000020200780c */ /* 0x000fe20003f26270 */
[----:B--2---:R-:W-:Y:S01]  /*00e0*/  FADD R5, R9, R5 ;  /* 0x0000000509057221 */ /* 0x004fe20000000000 */
[----:B------:R-:W-:Y:S01]  /*00f0*/  FADD R4, R8, R4 ;  /* 0x0000000408047221 */ /* 0x000fe20000000000 */
[----:B------:R-:W-:Y:S01]  /*0100*/  FADD R6, R10, R6 ;  /* 0x000000060a067221 */ /* 0x000fe20000000000 */
[----:B------:R-:W-:Y:S01]  /*0110*/  FADD R7, R11, R7 ;  /* 0x000000070b077221 */ /* 0x000fe20000000000 */
[----:B------:R-:W-:-:S04]  /*0120*/  FMUL R17, R5, R5 ;  /* 0x0000000505117220 */ /* 0x000fc80000400000 */
[----:B------:R-:W-:-:S04]  /*0130*/  FFMA R17, R4, R4, R17 ;  /* 0x0000000404117223 */ /* 0x000fc80000000011 */
[----:B------:R-:W-:-:S04]  /*0140*/  FFMA R10, R6, R6, R17 ;  /* 0x00000006060a7223 */ /* 0x000fc80000000011 */
[----:B------:R-:W-:-:S05]  /*0150*/  FFMA R10, R7, R7, R10 ;  /* 0x00000007070a7223 */ /* 0x000fca000000000a */
[----:B------:R-:W0:Y:S02]  /*0160*/  SHFL.BFLY PT, R11, R10, 0x10, 0x1f ;  /* 0x0e001f000a0b7f89 */ /* 0x000e2400000e0000 */
[----:B0-----:R-:W-:Y:S01]  /*0170*/  FADD R11, R10, R11 ;  /* 0x0000000b0a0b7221 */ /* 0x001fe20000000000 */
[----:B------:R-:W-:-:S04]  /*0180*/  SHF.R.U32.HI R10, RZ, 0x3, R2 ;  /* 0x00000003ff0a7819 */ /* 0x000fc80000011602 */
[----:B------:R-:W0:Y:S01]  /*0190*/  SHFL.BFLY PT, R8, R11, 0x8, 0x1f ;  /* 0x0d001f000b087f89 */ /* 0x000e2200000e0000 */
[----:B------:R-:W-:Y:S01]  /*01a0*/  LOP3.LUT R10, R10, 0x4, RZ, 0xc0, !PT ;  /* 0x000000040a0a7812 */ /* 0x000fe200078ec0ff */
[----:B0-----:R-:W-:-:S05]  /*01b0*/  FADD R8, R11, R8 ;  /* 0x000000080b087221 */ /* 0x001fca0000000000 */
[----:B------:R-:W0:Y:S02]  /*01c0*/  SHFL.BFLY PT, R9, R8, 0x4, 0x1f ;  /* 0x0c801f0008097f89 */ /* 0x000e2400000e0000 */
[----:B0-----:R-:W-:Y:S01]  /*01d0*/  FADD R9, R8, R9 ;  /* 0x0000000908097221 */ /* 0x001fe20000000000 */
[----:B------:R-:W-:-:S04]  /*01e0*/  LOP3.LUT R8, R2, 0x1, RZ, 0xc0, !PT ;  /* 0x0000000102087812 */ /* 0x000fc800078ec0ff */
[----:B------:R-:W0:Y:S02]  /*01f0*/  SHFL.BFLY PT, R14, R9, 0x2, 0x1f ;  /* 0x0c401f00090e7f89 */ /* 0x000e2400000e0000 */
[----:B0-----:R-:W-:-:S05]  /*0200*/  FADD R14, R9, R14 ;  /* 0x0000000e090e7221 */ /* 0x001fca0000000000 */
[----:B------:R-:W0:Y:S02]  /*0210*/  SHFL.BFLY PT, R15, R14, 0x1, 0x1f ;  /* 0x0c201f000e0f7f89 */ /* 0x000e2400000e0000 */
[----:B0-----:R-:W-:-:S05]  /*0220*/  FADD R15, R14, R15 ;  /* 0x0000000f0e0f7221 */ /* 0x001fca0000000000 */
[----:B------:R0:W-:Y:S04]  /*0230*/  @!P0 STS [R10], R15 ;  /* 0x0000000f0a008388 */ /* 0x0001e80000000800 */
[----:B------:R-:W-:Y:S01]  /*0240*/  BAR.SYNC.DEFER_BLOCKING 0x0 ;  /* 0x0000000000007b1d */ /* 0x000fe20000010000 */
[----:B------:R-:W-:-:S04]  /*0250*/  ISETP.NE.U32.AND P0, PT, R8, 0x1, PT ;  /* 0x000000010800780c */ /* 0x000fc80003f05070 */
[----:B------:R-:W-:Y:S01]  /*0260*/  ISETP.LT.AND P0, PT, R2, 0x2, P0 ;  /* 0x000000020200780c */ /* 0x000fe20000701270 */
[----:B0-----:R-:W-:Y:S01]  /*0270*/  IMAD.WIDE R10, R3, R0, c[0x0][0x178] ;  /* 0x00005e00030a7625 */ /* 0x001fe200078e0200 */
[----:B------:R-:W0:Y:S04]  /*0280*/  @!P1 LDS R12, [R2.X4] ;  /* 0x00000000020c9984 */ /* 0x000e280000004800 */
[----:B0-----:R-:W0:Y:S02]  /*0290*/  SHFL.BFLY PT, R9, R12, 0x1, 0x1f ;  /* 0x0c201f000c097f89 */ /* 0x001e2400000e0000 */
[----:B0-----:R-:W-:Y:S01]  /*02a0*/  FADD R17, R12, R9 ;  /* 0x000000090c117221 */ /* 0x001fe20000000000 */
[----:B------:R-:W-:-:S04]  /*02b0*/  MOV R9, 0x3b800000 ;  /* 0x3b80000000097802 */ /* 0x000fc80000000f00 */
[----:B------:R-:W-:Y:S04]  /*02c0*/  @P0 STS [R2.X4], R17 ;  /* 0x0000001102000388 */ /* 0x000fe80000004800 */
[----:B------:R-:W-:Y:S01]  /*02d0*/  BAR.SYNC.DEFER_BLOCKING 0x0 ;  /* 0x0000000000007b1d */ /* 0x000fe20000010000 */
[----:B------:R-:W-:-:S05]  /*02e0*/  LOP3.LUT P0, RZ, R2, 0x3f, RZ, 0xc0, !PT ;  /* 0x0000003f02ff7812 */ /* 0x000fca000780c0ff */
[----:B------:R-:W0:Y:S02]  /*02f0*/  LDS R8, [RZ] ;  /* 0x00000000ff087984 */ /* 0x000e240000000800 */
[----:B0-----:R-:W-:Y:S01]  /*0300*/  FFMA R14, R8, R9, 1.1920928955078125e-07 ;  /* 0x34000000080e7423 */ /* 0x001fe20000000009 */
[----:B------:R-:W-:-:S03]  /*0310*/  IMAD.WIDE R8, R13, R0, c[0x0][0x160] ;  /* 0x000058000d087625 */ /* 0x000fc600078e0200 */
[----:B------:R-:W0:Y:S01]  /*0320*/  MUFU.RSQ R15, R14 ;  /* 0x0000000e000f7308 */ /* 0x000e220000001400 */
[----:B------:R-:W-:Y:S01]  /*0330*/  BAR.SYNC.DEFER_BLOCKING 0x0 ;  /* 0x0000000000007b1d */ /* 0x000fe20000010000 */
[-C--:B0-----:R-:W-:Y:S01]  /*0340*/  FMUL R4, R4, R15.reuse ;  /* 0x0000000f04047220 */ /* 0x081fe20000400000 */
[-C--:B------:R-:W-:Y:S01]  /*0350*/  FMUL R5, R5, R15.reuse ;  /* 0x0000000f05057220 */ /* 0x080fe20000400000 */
[-C--:B------:R-:W-:Y:S01]  /*0360*/  FMUL R6, R6, R15.reuse ;  /* 0x0000000f06067220 */ /* 0x080fe20000400000 */
[----:B------:R-:W-:Y:S02]  /*0370*/  FMUL R7, R7, R15 ;  /* 0x0000000f07077220 */ /* 0x000fe40000400000 */
[----:B------:R-:W-:Y:S04]  /*0380*/  @!P0 STG.E [R8.64], R15 ;  /* 0x0000000f08008986 */ /* 0x000fe8000c101904 */
[----:B------:R-:W-:Y:S01]  /*0390*/  STG.E.128 [R10.64], R4 ;  /* 0x000000040a007986 */ /* 0x000fe2000c101d04 */
[----:B------:R-:W-:Y:S05]  /*03a0*/  EXIT ;  /* 0x000000000000794d */ /* 0x000fea0003800000 */
.L_x_0:
[----:B------:R-:W-:-:S00]  /*03b0*/  BRA `(.L_x_0) ;  /* 0xfffffff000007947 */ /* 0x000fc0000383ffff */
[----:B------:R-:W-:-:S00]  /*03c0*/  NOP ;  /* 0x0000000000007918 */ /* 0x000fc00000000000 */
        /* <DEDUP_REMOVED lines=11> */
.L_x_1:


//--------------------- .nv.global.init           --------------------------
	.section	.nv.global.init,"aw",@progbits
.nv.global.init:
	.type		_$_str,@object
	.size		_$_str,(.L_0 - _$_str)
_$_str:
        /*0000*/ 	.byte	0x5f, 0x5f, 0x43, 0x55, 0x44, 0x41, 0x5f, 0x46, 0x54, 0x5a, 0x00
.L_0:


//--------------------- .nv.shared.triton_per_fused_add_addmm_mean_mul_pow_rsqrt_view_2 --------------------------
	.section	.nv.shared.triton_per_fused_add_addmm_mean_mul_pow_rsqrt_view_2,"aw",@nobits
	.sectionflags	@""
	.align	16
